	.headerflags	@"EF_CUDA_TEXMODE_UNIFIED EF_CUDA_64BIT_ADDRESS EF_CUDA_ACCELERATORS EF_CUDA_SM90 EF_CUDA_VIRTUAL_SM(EF_CUDA_SM90)"
	.elftype	@"ET_EXEC"


//--------------------- .nv.info                  --------------------------
	.section	.nv.info,"",@"SHT_CUDA_INFO"
	.align	4


	//----- nvinfo : EIATTR_REGCOUNT
	.align		4
        /*0000*/ 	.byte	0x04, 0x2f
        /*0002*/ 	.short	(.L_3 - .L_2)
	.align		4
.L_2:
        /*0004*/ 	.word	index@(triton_poi_fused__native_batch_norm_legit_no_training_convolution_relu_0)
        /*0008*/ 	.word	0x00000016


	//----- nvinfo : EIATTR_MIN_STACK_SIZE
	.align		4
.L_3:
        /*000c*/ 	.byte	0x04, 0x12
        /*000e*/ 	.short	(.L_5 - .L_4)
	.align		4
.L_4:
        /*0010*/ 	.word	index@(triton_poi_fused__native_batch_norm_legit_no_training_convolution_relu_0)
        /*0014*/ 	.word	0x00000000


	//----- nvinfo : EIATTR_FRAME_SIZE
	.align		4
.L_5:
        /*0018*/ 	.byte	0x04, 0x11
        /*001a*/ 	.short	(.L_7 - .L_6)
	.align		4
.L_6:
        /*001c*/ 	.word	index@(triton_poi_fused__native_batch_norm_legit_no_training_convolution_relu_0)
        /*0020*/ 	.word	0x00000000


	//----- nvinfo : EIATTR_MIN_STACK_SIZE
	.align		4
.L_7:
        /*0024*/ 	.byte	0x04, 0x12
        /*0026*/ 	.short	(.L_9 - .L_8)
	.align		4
.L_8:
        /*0028*/ 	.word	index@(triton_poi_fused__native_batch_norm_legit_no_training_convolution_relu_0)
        /*002c*/ 	.word	0x00000000
.L_9:


//--------------------- .nv.info.triton_poi_fused__native_batch_norm_legit_no_training_convolution_relu_0 --------------------------
	.section	.nv.info.triton_poi_fused__native_batch_norm_legit_no_training_convolution_relu_0,"",@"SHT_CUDA_INFO"
	.sectionflags	@""
	.align	4


	//----- nvinfo : EIATTR_CUDA_API_VERSION
	.align		4
        /*0000*/ 	.byte	0x04, 0x37
        /*0002*/ 	.short	(.L_11 - .L_10)
.L_10:
        /*0004*/ 	.word	0x0000007c


	//----- nvinfo : EIATTR_KPARAM_INFO
	.align		4
.L_11:
        /*0008*/ 	.byte	0x04, 0x17
        /*000a*/ 	.short	(.L_13 - .L_12)
.L_12:
        /*000c*/ 	.word	0x00000000
        /*0010*/ 	.short	0x0007
        /*0012*/ 	.short	0x0038
        /*0014*/ 	.byte	0x00, 0xf0, 0x11, 0x00


	//----- nvinfo : EIATTR_KPARAM_INFO
	.align		4
.L_13:
        /*0018*/ 	.byte	0x04, 0x17
        /*001a*/ 	.short	(.L_15 - .L_14)
.L_14:
        /*001c*/ 	.word	0x00000000
        /*0020*/ 	.short	0x0006
        /*0022*/ 	.short	0x0030
        /*0024*/ 	.byte	0x00, 0xf4, 0x21, 0x00


	//----- nvinfo : EIATTR_KPARAM_INFO
	.align		4
.L_15:
        /*0028*/ 	.byte	0x04, 0x17
        /*002a*/ 	.short	(.L_17 - .L_16)
.L_16:
        /*002c*/ 	.word	0x00000000
        /*0030*/ 	.short	0x0005
        /*0032*/ 	.short	0x0028
        /*0034*/ 	.byte	0x00, 0xf4, 0x21, 0x00


	//----- nvinfo : EIATTR_KPARAM_INFO
	.align		4
.L_17:
        /*0038*/ 	.byte	0x04, 0x17
        /*003a*/ 	.short	(.L_19 - .L_18)
.L_18:
        /*003c*/ 	.word	0x00000000
        /*0040*/ 	.short	0x0004
        /*0042*/ 	.short	0x0020
        /*0044*/ 	.byte	0x00, 0xf4, 0x21, 0x00


	//----- nvinfo : EIATTR_KPARAM_INFO
	.align		4
.L_19:
        /*0048*/ 	.byte	0x04, 0x17
        /*004a*/ 	.short	(.L_21 - .L_20)
.L_20:
        /*004c*/ 	.word	0x00000000
        /*0050*/ 	.short	0x0003
        /*0052*/ 	.short	0x0018
        /*0054*/ 	.byte	0x00, 0xf4, 0x21, 0x00


	//----- nvinfo : EIATTR_KPARAM_INFO
	.align		4
.L_21:
        /*0058*/ 	.byte	0x04, 0x17
        /*005a*/ 	.short	(.L_23 - .L_22)
.L_22:
        /*005c*/ 	.word	0x00000000
        /*0060*/ 	.short	0x0002
        /*0062*/ 	.short	0x0010
        /*0064*/ 	.byte	0x00, 0xf4, 0x21, 0x00


	//----- nvinfo : EIATTR_KPARAM_INFO
	.align		4
.L_23:
        /*0068*/ 	.byte	0x04, 0x17
        /*006a*/ 	.short	(.L_25 - .L_24)
.L_24:
        /*006c*/ 	.word	0x00000000
        /*0070*/ 	.short	0x0001
        /*0072*/ 	.short	0x0008
        /*0074*/ 	.byte	0x00, 0xf4, 0x21, 0x00


	//----- nvinfo : EIATTR_KPARAM_INFO
	.align		4
.L_25:
        /*0078*/ 	.byte	0x04, 0x17
        /*007a*/ 	.short	(.L_27 - .L_26)
.L_26:
        /*007c*/ 	.word	0x00000000
        /*0080*/ 	.short	0x0000
        /*0082*/ 	.short	0x0000
        /*0084*/ 	.byte	0x00, 0xf4, 0x21, 0x00


	//----- nvinfo : EIATTR_SPARSE_MMA_MASK
	.align		4
.L_27:
        /*0088*/ 	.byte	0x03, 0x50
        /*008a*/ 	.short	0x0000


	//----- nvinfo : EIATTR_MAXREG_COUNT
	.align		4
        /*008c*/ 	.byte	0x03, 0x1b
        /*008e*/ 	.short	0x00ff


	//----- nvinfo : EIATTR_EXIT_INSTR_OFFSETS
	.align		4
        /*0090*/ 	.byte	0x04, 0x1c
        /*0092*/ 	.short	(.L_29 - .L_28)


	//   ....[0]....
.L_28:
        /*0094*/ 	.word	0x000003b0


	//----- nvinfo : EIATTR_REQNTID
	.align		4
.L_29:
        /*0098*/ 	.byte	0x04, 0x10
        /*009a*/ 	.short	(.L_31 - .L_30)
.L_30:
        /*009c*/ 	.word	0x00000100
        /*00a0*/ 	.word	0x00000001
        /*00a4*/ 	.word	0x00000001


	//----- nvinfo : EIATTR_CBANK_PARAM_SIZE
	.align		4
.L_31:
        /*00a8*/ 	.byte	0x03, 0x19
        /*00aa*/ 	.short	0x003c


	//----- nvinfo : EIATTR_PARAM_CBANK
	.align		4
        /*00ac*/ 	.byte	0x04, 0x0a
        /*00ae*/ 	.short	(.L_33 - .L_32)
	.align		4
.L_32:
        /*00b0*/ 	.word	index@(.nv.constant0.triton_poi_fused__native_batch_norm_legit_no_training_convolution_relu_0)
        /*00b4*/ 	.short	0x0210
        /*00b6*/ 	.short	0x003c


	//----- nvinfo : EIATTR_SW_WAR
	.align		4
.L_33:
        /*00b8*/ 	.byte	0x04, 0x36
        /*00ba*/ 	.short	(.L_35 - .L_34)
.L_34:
        /*00bc*/ 	.word	0x00000008
.L_35:


//--------------------- .nv.callgraph             --------------------------
	.section	.nv.callgraph,"",@"SHT_CUDA_CALLGRAPH"
	.align	4
	.sectionentsize	8
	.align		4
        /*0000*/ 	.word	0x00000000
	.align		4
        /*0004*/ 	.word	0xffffffff
	.align		4
        /*0008*/ 	.word	0x00000000
	.align		4
        /*000c*/ 	.word	0xfffffffe
	.align		4
        /*0010*/ 	.word	0x00000000
	.align		4
        /*0014*/ 	.word	0xfffffffd
	.align		4
        /*0018*/ 	.word	0x00000000
	.align		4
        /*001c*/ 	.word	0xfffffffc


//--------------------- .nv.constant4             --------------------------
	.section	.nv.constant4,"a",@progbits
	.align	8
	.align		8
.nv.constant4:
        /*0000*/ 	.dword	_$_str
	.align		8
        /*0008*/ 	.dword	_$_str_$_2


//--------------------- .text.triton_poi_fused__native_batch_norm_legit_no_training_convolution_relu_0 --------------------------
	.section	.text.triton_poi_fused__native_batch_norm_legit_no_training_convolution_relu_0,"ax",@progbits
	.align	128
        .global         triton_poi_fused__native_batch_norm_legit_no_training_convolution_relu_0
        .type           triton_poi_fused__native_batch_norm_legit_no_training_convolution_relu_0,@function
        .size           triton_poi_fused__native_batch_norm_legit_no_training_convolution_relu_0,(.L_x_1 - triton_poi_fused__native_batch_norm_legit_no_training_convolution_relu_0)
        .other          triton_poi_fused__native_batch_norm_legit_no_training_convolution_relu_0,@"STO_CUDA_ENTRY STV_DEFAULT"
triton_poi_fused__native_batch_norm_legit_no_training_convolution_relu_0:
.text.triton_poi_fused__native_batch_norm_legit_no_training_convolution_relu_0:
[----:B------:R-:W-:Y:S01]  /*0000*/  LDC R1, c[0x0][0x28] ;  /* 0x00000a00ff017b82 */ /* 0x000fe20000000800 */
[----:B------:R-:W1:Y:S07]  /*0010*/  S2R R0, SR_TID.X ;  /* 0x0000000000007919 */ /* 0x000e6e0000002100 */
[----:B------:R-:W2:Y:S01]  /*0020*/  LDC.64 R14, c[0x0][0x228] ;  /* 0x00008a00ff0e7b82 */ /* 0x000ea20000000a00 */
[----:B------:R-:W-:Y:S01]  /*0030*/  ULDC.64 UR4, c[0x0][0x208] ;  /* 0x0000820000047ab9 */ /* 0x000fe20000000a00 */
[----:B------:R-:W3:Y:S06]  /*0040*/  S2R R5, SR_CTAID.X ;  /* 0x0000000000057919 */ /* 0x000eec0000002500 */
[----:B------:R-:W4:Y:S08]  /*0050*/  LDC.64 R10, c[0x0][0x218] ;  /* 0x00008600ff0a7b82 */ /* 0x000f300000000a00 */
[----:B------:R-:W5:Y:S08]  /*0060*/  LDC.64 R12, c[0x0][0x220] ;  /* 0x00008800ff0c7b82 */ /* 0x000f700000000a00 */
[----:B------:R-:W5:Y:S01]  /*0070*/  LDC.64 R16, c[0x0][0x230] ;  /* 0x00008c00ff107b82 */ /* 0x000f620000000a00 */
[----:B-1----:R-:W-:-:S02]  /*0080*/  SHF.L.U32 R0, R0, 0x1, RZ ;  /* 0x0000000100007819 */ /* 0x002fc400000006ff */
[----:B---3--:R-:W-:Y:S02]  /*0090*/  SHF.R.S32.HI R3, RZ, 0x16, R5 ;  /* 0x00000016ff037819 */ /* 0x008fe40000011405 */
[----:B------:R-:W-:Y:S02]  /*00a0*/  LOP3.LUT R0, R0, 0x1fe, RZ, 0xc0, !PT ;  /* 0x000001fe00007812 */ /* 0x000fe400078ec0ff */
[----:B------:R-:W-:Y:S02]  /*00b0*/  SGXT R3, R3, 0x1 ;  /* 0x000000010303781a */ /* 0x000fe40000000200 */
[----:B------:R-:W-:Y:S02]  /*00c0*/  LEA R0, R5, R0, 0x9 ;  /* 0x0000000005007211 */ /* 0x000fe400078e48ff */
[----:B------:R-:W1:Y:S02]  /*00d0*/  LDC.64 R4, c[0x0][0x238] ;  /* 0x00008e00ff047b82 */ /* 0x000e640000000a00 */
[----:B------:R-:W-:-:S04]  /*00e0*/  LEA.HI R3, R3, R0, RZ, 0xc ;  /* 0x0000000003037211 */ /* 0x000fc800078f60ff */
[----:B------:R-:W-:-:S04]  /*00f0*/  SHF.R.S32.HI R3, RZ, 0xc, R3 ;  /* 0x0000000cff037819 */ /* 0x000fc80000011403 */
[----:B------:R-:W-:-:S04]  /*0100*/  LEA.HI R2, R3, R3, RZ, 0x6 ;  /* 0x0000000303027211 */ /* 0x000fc800078f30ff */
[----:B------:R-:W-:-:S04]  /*0110*/  LOP3.LUT R2, R2, 0xffffffc0, RZ, 0xc0, !PT ;  /* 0xffffffc002027812 */ /* 0x000fc800078ec0ff */
[----:B------:R-:W-:Y:S02]  /*0120*/  IADD3 R19, R3, -R2, RZ ;  /* 0x8000000203137210 */ /* 0x000fe40007ffe0ff */
[----:B------:R-:W3:Y:S03]  /*0130*/  LDC.64 R2, c[0x0][0x210] ;  /* 0x00008400ff027b82 */ /* 0x000ee60000000a00 */
[----:B--2---:R-:W-:-:S05]  /*0140*/  IMAD.WIDE R14, R19, 0x4, R14 ;  /* 0x00000004130e7825 */ /* 0x004fca00078e020e */
[----:B------:R2:W2:Y:S01]  /*0150*/  LDG.E.EL R18, desc[UR4][R14.64] ;  /* 0x000000040e127981 */ /* 0x0004a2000c2e1900 */
[----:B----4-:R-:W-:-:S04]  /*0160*/  IMAD.WIDE R10, R19, 0x4, R10 ;  /* 0x00000004130a7825 */ /* 0x010fc800078e020a */
[----:B-----5:R-:W-:Y:S01]  /*0170*/  IMAD.WIDE R12, R19, 0x4, R12 ;  /* 0x00000004130c7825 */ /* 0x020fe200078e020c */
[----:B------:R4:W5:Y:S04]  /*0180*/  LDG.E.EL R8, desc[UR4][R10.64] ;  /* 0x000000040a087981 */ /* 0x000968000c2e1900 */
[----:B------:R-:W5:Y:S01]  /*0190*/  LDG.E.EL R9, desc[UR4][R12.64] ;  /* 0x000000040c097981 */ /* 0x000f62000c2e1900 */
[----:B---3--:R-:W-:-:S05]  /*01a0*/  IMAD.WIDE R2, R0, 0x4, R2 ;  /* 0x0000000400027825 */ /* 0x008fca00078e0202 */
[----:B------:R-:W5:Y:S01]  /*01b0*/  LDG.E.64 R6, desc[UR4][R2.64] ;  /* 0x0000000402067981 */ /* 0x000f62000c1e1b00 */
[----:B0-2---:R-:W-:-:S04]  /*01c0*/  IMAD.WIDE R14, R19, 0x4, R16 ;  /* 0x00000004130e7825 */ /* 0x005fc800078e0210 */
[----:B-1----:R-:W-:Y:S02]  /*01d0*/  IMAD.WIDE R16, R19, 0x4, R4 ;  /* 0x0000000413107825 */ /* 0x002fe400078e0204 */
[----:B------:R-:W2:Y:S01]  /*01e0*/  LDG.E.EL R14, desc[UR4][R14.64] ;  /* 0x000000040e0e7981 */ /* 0x000ea2000c2e1900 */
[----:B----4-:R-:W-:Y:S01]  /*01f0*/  HFMA2.MMA R10, -RZ, RZ, 1.625, 0 ;  /* 0x3e800000ff0a7435 */ /* 0x010fe200000001ff */
[----:B------:R-:W0:Y:S02]  /*0200*/  LDC.64 R4, c[0x0][0x240] ;  /* 0x00009000ff047b82 */ /* 0x000e240000000a00 */
[----:B------:R-:W2:Y:S01]  /*0210*/  LDG.E.EL R17, desc[UR4][R16.64] ;  /* 0x0000000410117981 */ /* 0x000ea2000c2e1900 */
[----:B0-----:R-:W-:-:S04]  /*0220*/  IMAD.WIDE R4, R0, 0x4, R4 ;  /* 0x0000000400047825 */ /* 0x001fc800078e0204 */
[----:B------:R-:W-:-:S04]  /*0230*/  FADD R18, R18, 9.9999997473787516356e-06 ;  /* 0x3727c5ac12127421 */ /* 0x000fc80000000000 */
[----:B------:R-:W0:Y:S02]  /*0240*/  MUFU.SQRT R19, R18 ;  /* 0x0000001200137308 */ /* 0x000e240000002000 */
[C---:B0-----:R-:W-:Y:S02]  /*0250*/  FSETP.GT.AND P0, PT, R19.reuse, 8.50705917302346158658e+37, PT ;  /* 0x7e8000001300780b */ /* 0x041fe40003f04000 */
[----:B------:R-:W-:-:S11]  /*0260*/  FSETP.GEU.AND P1, PT, R19, 1.175494350822287508e-38, PT ;  /* 0x008000001300780b */ /* 0x000fd60003f2e000 */
[----:B------:R-:W-:-:S04]  /*0270*/  @P0 FMUL R19, R19, 0.25 ;  /* 0x3e80000013130820 */ /* 0x000fc80000400000 */
[----:B------:R-:W-:-:S06]  /*0280*/  @!P1 FMUL R19, R19, 16777216 ;  /* 0x4b80000013139820 */ /* 0x000fcc0000400000 */
[----:B------:R-:W0:Y:S01]  /*0290*/  MUFU.RCP R19, R19 ;  /* 0x0000001300137308 */ /* 0x000e220000001000 */
[----:B------:R-:W-:Y:S01]  /*02a0*/  FSEL R10, R10, 1, P0 ;  /* 0x3f8000000a0a7808 */ /* 0x000fe20000000000 */
[--C-:B-----5:R-:W-:Y:S01]  /*02b0*/  FADD R6, R6, R8.reuse ;  /* 0x0000000806067221 */ /* 0x120fe20000000000 */
[----:B------:R-:W-:-:S03]  /*02c0*/  FADD R7, R7, R8 ;  /* 0x0000000807077221 */ /* 0x000fc60000000000 */
[----:B------:R-:W-:Y:S01]  /*02d0*/  @!P1 FMUL R10, R10, 16777216 ;  /* 0x4b8000000a0a9820 */ /* 0x000fe20000400000 */
[C---:B------:R-:W-:Y:S01]  /*02e0*/  FADD R8, -R9.reuse, R6 ;  /* 0x0000000609087221 */ /* 0x040fe20000000100 */
[----:B------:R-:W-:Y:S02]  /*02f0*/  FADD R9, -R9, R7 ;  /* 0x0000000709097221 */ /* 0x000fe40000000100 */
[----:B0-----:R-:W-:-:S04]  /*0300*/  FMUL R10, R19, R10 ;  /* 0x0000000a130a7220 */ /* 0x001fc80000400000 */
[-C--:B------:R-:W-:Y:S01]  /*0310*/  FMUL R8, R8, R10.reuse ;  /* 0x0000000a08087220 */ /* 0x080fe20000400000 */
[----:B------:R-:W-:-:S03]  /*0320*/  FMUL R10, R9, R10 ;  /* 0x0000000a090a7220 */ /* 0x000fc60000400000 */
[C-C-:B--2---:R-:W-:Y:S01]  /*0330*/  FFMA R8, R14.reuse, R8, R17.reuse ;  /* 0x000000080e087223 */ /* 0x144fe20000000011 */
[----:B------:R-:W-:-:S04]  /*0340*/  FFMA R10, R14, R10, R17 ;  /* 0x0000000a0e0a7223 */ /* 0x000fc80000000011 */
[----:B------:R-:W-:Y:S02]  /*0350*/  FSETP.GEU.AND P0, PT, R8, RZ, PT ;  /* 0x000000ff0800720b */ /* 0x000fe40003f0e000 */
[----:B------:R-:W-:Y:S02]  /*0360*/  FSETP.GEU.AND P1, PT, R10, RZ, PT ;  /* 0x000000ff0a00720b */ /* 0x000fe40003f2e000 */
[----:B------:R-:W-:Y:S02]  /*0370*/  FSEL R8, R8, RZ, P0 ;  /* 0x000000ff08087208 */ /* 0x000fe40000000000 */
[----:B------:R-:W-:Y:S01]  /*0380*/  FSEL R9, R10, RZ, P1 ;  /* 0x000000ff0a097208 */ /* 0x000fe20000800000 */
[----:B------:R-:W-:Y:S04]  /*0390*/  STG.E.64 desc[UR4][R2.64], R6 ;  /* 0x0000000602007986 */ /* 0x000fe8000c101b04 */
[----:B------:R-:W-:Y:S01]  /*03a0*/  STG.E.64 desc[UR4][R4.64], R8 ;  /* 0x0000000804007986 */ /* 0x000fe2000c101b04 */
[----:B------:R-:W-:Y:S05]  /*03b0*/  EXIT ;  /* 0x000000000000794d */ /* 0x000fea0003800000 */
.L_x_0:
[----:B------:R-:W-:-:S00]  /*03c0*/  BRA `(.L_x_0) ;  /* 0xfffffffc00fc7947 */ /* 0x000fc0000383ffff */
[----:B------:R-:W-:-:S00]  /*03d0*/  NOP ;  /* 0x0000000000007918 */ /* 0x000fc00000000000 */
        /* <DEDUP_REMOVED lines=10> */
.L_x_1:


//--------------------- .nv.global.init           --------------------------
	.section	.nv.global.init,"aw",@progbits
.nv.global.init:
	.type		_$_str,@object
	.size		_$_str,(_$_str_$_2 - _$_str)
_$_str:
        /*0000*/ 	.byte	0x5f, 0x5f, 0x43, 0x55, 0x44, 0x41, 0x5f, 0x46, 0x54, 0x5a, 0x00
	.type		_$_str_$_2,@object
	.size		_$_str_$_2,(.L_1 - _$_str_$_2)
_$_str_$_2:
        /*000b*/ 	.byte	0x5f, 0x5f, 0x43, 0x55, 0x44, 0x41, 0x5f, 0x50, 0x52, 0x45, 0x43, 0x5f, 0x53, 0x51, 0x52, 0x54
        /*001b*/ 	.byte	0x00
.L_1:


//--------------------- .nv.constant0.triton_poi_fused__native_batch_norm_legit_no_training_convolution_relu_0 --------------------------
	.section	.nv.constant0.triton_poi_fused__native_batch_norm_legit_no_training_convolution_relu_0,"a",@progbits
	.sectionflags	@""
	.align	4
.nv.constant0.triton_poi_fused__native_batch_norm_legit_no_training_convolution_relu_0:
	.zero		588
